//
// Generated by NVIDIA NVVM Compiler
//
// Compiler Build ID: CL-36424714
// Cuda compilation tools, release 13.0, V13.0.88
// Based on NVVM 20.0.0
//

.version 9.0
.target sm_100
.address_size 64

	// .globl	_Z6kernelv
.extern .func  (.param .b32 func_retval0) vprintf
(
	.param .b64 vprintf_param_0,
	.param .b64 vprintf_param_1
)
;
.global .align 1 .b8 $str[35] = {10, 72, 111, 108, 97, 32, 100, 101, 115, 100, 101, 32, 101, 108, 32, 98, 108, 111, 113, 117, 101, 32, 37, 100, 44, 32, 104, 105, 108, 111, 32, 37, 100, 10};
.global .align 1 .b8 $str$1[64] = {10, 72, 111, 108, 97, 32, 100, 101, 115, 112, 117, 101, 115, 32, 100, 101, 32, 108, 97, 32, 115, 105, 110, 99, 114, 111, 110, 105, 122, 97, 99, 105, 111, 110, 32, 121, 32, 115, 111, 121, 32, 101, 108, 32, 98, 108, 111, 113, 117, 101, 32, 37, 100, 44, 32, 104, 105, 108, 111, 37, 100, 32, 10};

.visible .entry _Z6kernelv()
{
	.local .align 8 .b8 	__local_depot0[8];
	.reg .b64 	%SP;
	.reg .b64 	%SPL;
	.reg .b32 	%r<7>;
	.reg .b64 	%rd<7>;

	mov.u64 	%SPL, __local_depot0;
	cvta.local.u64 	%SP, %SPL;
	add.u64 	%rd1, %SP, 0;
	add.u64 	%rd2, %SPL, 0;
	mov.u32 	%r1, %ctaid.x;
	mov.u32 	%r2, %tid.x;
	st.local.v2.u32 	[%rd2], {%r1, %r2};
	mov.u64 	%rd3, $str;
	cvta.global.u64 	%rd4, %rd3;
	{ // callseq 0, 0
	.param .b64 param0;
	st.param.b64 	[param0], %rd4;
	.param .b64 param1;
	st.param.b64 	[param1], %rd1;
	.param .b32 retval0;
	call.uni (retval0), 
	vprintf, 
	(
	param0, 
	param1
	);
	ld.param.b32 	%r3, [retval0];
	} // callseq 0
	bar.sync 	0;
	st.local.v2.u32 	[%rd2], {%r1, %r2};
	mov.u64 	%rd5, $str$1;
	cvta.global.u64 	%rd6, %rd5;
	{ // callseq 1, 0
	.param .b64 param0;
	st.param.b64 	[param0], %rd6;
	.param .b64 param1;
	st.param.b64 	[param1], %rd1;
	.param .b32 retval0;
	call.uni (retval0), 
	vprintf, 
	(
	param0, 
	param1
	);
	ld.param.b32 	%r5, [retval0];
	} // callseq 1
	ret;

}


// ===== COMPILED SASS (sm_100) =====

	.target	sm_100

	.elftype	@"ET_EXEC"


//--------------------- .note.nv.tkinfo           --------------------------
	.section	.note.nv.tkinfo,"",@"SHT_NOTE"
	.sectionflags	@"SHF_NOTE_NV_TKINFO"
	.tkinfo
        /*0018*/ 	.word	0x00000002
        /*0030*/ 	.string	""
        /*0030*/ 	.string	"ptxas"
        /*0030*/ 	.string	"Cuda compilation tools, release 13.0, V13.0.88"
        /*0030*/ 	.string	"Build cuda_13.0.r13.0/compiler.36424714_0"
        /*0030*/ 	.string	"-arch sm_100 -m 64 "



//--------------------- .note.nv.cuinfo           --------------------------
	.section	.note.nv.cuinfo,"",@"SHT_NOTE"
	.sectionflags	@"SHF_NOTE_NV_CUINFO"
        /*0018*/ 	.short	0x0002
        /*001a*/ 	.short	0x0064
        /*001c*/ 	.short	0x0082
	.zero		2


//--------------------- .nv.info                  --------------------------
	.section	.nv.info,"",@"SHT_CUDA_INFO"
	.align	4


	//----- nvinfo : EIATTR_REGCOUNT
	.align		4
        /*0000*/ 	.byte	0x04, 0x2f
        /*0002*/ 	.short	(.L_3 - .L_2)
	.align		4
.L_2:
        /*0004*/ 	.word	index@(_Z6kernelv)
        /*0008*/ 	.word	0x00000018


	//----- nvinfo : EIATTR_FRAME_SIZE
	.align		4
.L_3:
        /*000c*/ 	.byte	0x04, 0x11
        /*000e*/ 	.short	(.L_5 - .L_4)
	.align		4
.L_4:
        /*0010*/ 	.word	index@(_Z6kernelv)
        /*0014*/ 	.word	0x00000008


	//----- nvinfo : EIATTR_MIN_STACK_SIZE
	.align		4
.L_5:
        /*0018*/ 	.byte	0x04, 0x12
        /*001a*/ 	.short	(.L_7 - .L_6)
	.align		4
.L_6:
        /*001c*/ 	.word	index@(_Z6kernelv)
        /*0020*/ 	.word	0x00000008
.L_7:


//--------------------- .nv.compat                --------------------------
	.section	.nv.compat,"",@"SHT_CUDA_COMPAT_INFO"
	.align	4
        /*0000*/ 	.byte	0x02, 0x09, 0x00, 0x00, 0x02, 0x02, 0x01, 0x00, 0x02, 0x05, 0x05, 0x00, 0x03, 0x07, 0x01, 0x01
        /*0010*/ 	.byte	0x02, 0x03, 0x00, 0x00, 0x02, 0x06, 0x01, 0x00, 0x04, 0x0b, 0x08, 0x00, 0x09, 0x00, 0x00, 0x00
        /*0020*/ 	.byte	0x00, 0x00, 0x00, 0x00


//--------------------- .nv.info._Z6kernelv       --------------------------
	.section	.nv.info._Z6kernelv,"",@"SHT_CUDA_INFO"
	.sectionflags	@""
	.align	4


	//----- nvinfo : EIATTR_CUDA_API_VERSION
	.align		4
        /*0000*/ 	.byte	0x04, 0x37
        /*0002*/ 	.short	(.L_9 - .L_8)
.L_8:
        /*0004*/ 	.word	0x00000082


	//----- nvinfo : EIATTR_SPARSE_MMA_MASK
	.align		4
.L_9:
        /*0008*/ 	.byte	0x03, 0x50
        /*000a*/ 	.short	0x0000


	//----- nvinfo : EIATTR_MAXREG_COUNT
	.align		4
        /*000c*/ 	.byte	0x03, 0x1b
        /*000e*/ 	.short	0x00ff


	//----- nvinfo : EIATTR_NUM_BARRIERS
	.align		4
        /*0010*/ 	.byte	0x02, 0x4c
        /*0012*/ 	.byte	0x01
	.zero		1


	//----- nvinfo : EIATTR_EXTERNS
	.align		4
        /*0014*/ 	.byte	0x04, 0x0f
        /*0016*/ 	.short	(.L_11 - .L_10)


	//   ....[0]....
	.align		4
.L_10:
        /*0018*/ 	.word	index@(vprintf)


	//----- nvinfo : EIATTR_MERCURY_ISA_VERSION
	.align		4
.L_11:
        /*001c*/ 	.byte	0x03, 0x5f
        /*001e*/ 	.short	0x0101


	//----- nvinfo : EIATTR_VRC_CTA_INIT_COUNT
	.align		4
        /*0020*/ 	.byte	0x02, 0x4a
	.zero		1
	.zero		1


	//----- nvinfo : EIATTR_SYSCALL_OFFSETS
	.align		4
        /*0024*/ 	.byte	0x04, 0x46
        /*0026*/ 	.short	(.L_13 - .L_12)


	//   ....[0]....
.L_12:
        /*0028*/ 	.word	0x00000110


	//   ....[1]....
        /*002c*/ 	.word	0x000001c0


	//----- nvinfo : EIATTR_EXIT_INSTR_OFFSETS
	.align		4
.L_13:
        /*0030*/ 	.byte	0x04, 0x1c
        /*0032*/ 	.short	(.L_15 - .L_14)


	//   ....[0]....
.L_14:
        /*0034*/ 	.word	0x000001d0


	//----- nvinfo : EIATTR_SW_WAR
	.align		4
.L_15:
        /*0038*/ 	.byte	0x04, 0x36
        /*003a*/ 	.short	(.L_17 - .L_16)
.L_16:
        /*003c*/ 	.word	0x00000008
.L_17:


//--------------------- .nv.callgraph             --------------------------
	.section	.nv.callgraph,"",@"SHT_CUDA_CALLGRAPH"
	.align	4
	.sectionentsize	8
	.align		4
        /*0000*/ 	.word	0x00000000
	.align		4
        /*0004*/ 	.word	0xffffffff
	.align		4
        /*0008*/ 	.word	index@(_Z6kernelv)
	.align		4
        /*000c*/ 	.word	index@(vprintf)
	.align		4
        /*0010*/ 	.word	0x00000000
	.align		4
        /*0014*/ 	.word	0xfffffffe
	.align		4
        /*0018*/ 	.word	0x00000000
	.align		4
        /*001c*/ 	.word	0xfffffffd
	.align		4
        /*0020*/ 	.word	0x00000000
	.align		4
        /*0024*/ 	.word	0xfffffffc


//--------------------- .nv.constant4             --------------------------
	.section	.nv.constant4,"a",@progbits
	.align	8
	.align		8
.nv.constant4:
        /*0000*/ 	.dword	vprintf
	.align		8
        /*0008*/ 	.dword	$str
	.align		8
        /*0010*/ 	.dword	$str$1


//--------------------- .text._Z6kernelv          --------------------------
	.section	.text._Z6kernelv,"ax",@progbits
	.align	128
        .global         _Z6kernelv
        .type           _Z6kernelv,@function
        .size           _Z6kernelv,(.L_x_3 - _Z6kernelv)
        .other          _Z6kernelv,@"STO_CUDA_ENTRY STV_DEFAULT"
_Z6kernelv:
.text._Z6kernelv:
[----:B------:R-:W0:Y:S01]  /*0000*/  LDC R1, c[0x0][0x37c] ;  /* 0x0000df00ff017b82 */ /* 0x000e220000000800 */
[----:B------:R-:W1:Y:S01]  /*0010*/  S2R R16, SR_CTAID.X ;  /* 0x0000000000107919 */ /* 0x000e620000002500 */
[----:B------:R-:W2:Y:S01]  /*0020*/  LDCU UR4, c[0x0][0x2f8] ;  /* 0x00005f00ff0477ac */ /* 0x000ea20008000800 */
[----:B0-----:R-:W-:Y:S01]  /*0030*/  VIADD R1, R1, 0xfffffff8 ;  /* 0xfffffff801017836 */ /* 0x001fe20000000000 */
[----:B------:R-:W-:Y:S01]  /*0040*/  MOV R2, 0x0 ;  /* 0x0000000000027802 */ /* 0x000fe20000000f00 */
[----:B------:R-:W1:Y:S01]  /*0050*/  S2R R17, SR_TID.X ;  /* 0x0000000000117919 */ /* 0x000e620000002100 */
[----:B------:R-:W0:Y:S02]  /*0060*/  LDCU UR5, c[0x0][0x2fc] ;  /* 0x00005f80ff0577ac */ /* 0x000e240008000800 */
[----:B------:R3:W4:Y:S01]  /*0070*/  LDC.64 R8, c[0x4][R2] ;  /* 0x0100000002087b82 */ /* 0x0007220000000a00 */
[----:B------:R-:W5:Y:S01]  /*0080*/  LDCU.64 UR6, c[0x4][0x8] ;  /* 0x01000100ff0677ac */ /* 0x000f620008000a00 */
[----:B--2---:R-:W-:-:S05]  /*0090*/  IADD3 R18, P0, PT, R1, UR4, RZ ;  /* 0x0000000401127c10 */ /* 0x004fca000ff1e0ff */
[----:B0-----:R-:W-:Y:S02]  /*00a0*/  IMAD.X R19, RZ, RZ, UR5, P0 ;  /* 0x00000005ff137e24 */ /* 0x001fe400080e06ff */
[----:B------:R-:W-:Y:S01]  /*00b0*/  IMAD.MOV.U32 R6, RZ, RZ, R18 ;  /* 0x000000ffff067224 */ /* 0x000fe200078e0012 */
[----:B-----5:R-:W-:Y:S01]  /*00c0*/  MOV R4, UR6 ;  /* 0x0000000600047c02 */ /* 0x020fe20008000f00 */
[----:B------:R-:W-:Y:S01]  /*00d0*/  IMAD.U32 R5, RZ, RZ, UR7 ;  /* 0x00000007ff057e24 */ /* 0x000fe2000f8e00ff */
[----:B------:R-:W-:Y:S01]  /*00e0*/  MOV R7, R19 ;  /* 0x0000001300077202 */ /* 0x000fe20000000f00 */
[----:B-1----:R3:W-:Y:S06]  /*00f0*/  STL.64 [R1], R16 ;  /* 0x0000001001007387 */ /* 0x0027ec0000100a00 */
[----:B------:R-:W-:-:S07]  /*0100*/  LEPC R20, `(.L_x_0) ;  /* 0x000000001014794e */ /* 0x000fce0000000000 */
[----:B---34-:R-:W-:Y:S05]  /*0110*/  CALL.ABS.NOINC R8 ;  /* 0x0000000008007343 */ /* 0x018fea0003c00000 */
.L_x_0:
[----:B------:R-:W-:Y:S05]  /*0120*/  WARPSYNC.ALL ;  /* 0x0000000000007948 */ /* 0x000fea0003800000 */
[----:B------:R0:W-:Y:S01]  /*0130*/  STL.64 [R1], R16 ;  /* 0x0000001001007387 */ /* 0x0001e20000100a00 */
[----:B------:R-:W1:Y:S01]  /*0140*/  LDC.64 R2, c[0x4][R2] ;  /* 0x0100000002027b82 */ /* 0x000e620000000a00 */
[----:B------:R-:W2:Y:S01]  /*0150*/  LDCU.64 UR4, c[0x4][0x10] ;  /* 0x01000200ff0477ac */ /* 0x000ea20008000a00 */
[----:B------:R-:W-:Y:S01]  /*0160*/  IMAD.MOV.U32 R6, RZ, RZ, R18 ;  /* 0x000000ffff067224 */ /* 0x000fe200078e0012 */
[----:B------:R-:W-:Y:S01]  /*0170*/  MOV R7, R19 ;  /* 0x0000001300077202 */ /* 0x000fe20000000f00 */
[----:B--2---:R-:W-:Y:S01]  /*0180*/  IMAD.U32 R4, RZ, RZ, UR4 ;  /* 0x00000004ff047e24 */ /* 0x004fe2000f8e00ff */
[----:B------:R-:W-:-:S03]  /*0190*/  MOV R5, UR5 ;  /* 0x0000000500057c02 */ /* 0x000fc60008000f00 */
[----:B0-----:R-:W-:Y:S06]  /*01a0*/  BAR.SYNC.DEFER_BLOCKING 0x0 ;  /* 0x0000000000007b1d */ /* 0x001fec0000010000 */
[----:B------:R-:W-:-:S07]  /*01b0*/  LEPC R20, `(.L_x_1) ;  /* 0x000000001014794e */ /* 0x000fce0000000000 */
[----:B-1----:R-:W-:Y:S05]  /*01c0*/  CALL.ABS.NOINC R2 ;  /* 0x0000000002007343 */ /* 0x002fea0003c00000 */
.L_x_1:
[----:B------:R-:W-:Y:S05]  /*01d0*/  EXIT ;  /* 0x000000000000794d */ /* 0x000fea0003800000 */
.L_x_2:
[----:B------:R-:W-:-:S00]  /*01e0*/  BRA `(.L_x_2) ;  /* 0xfffffffc00fc7947 */ /* 0x000fc0000383ffff */
[----:B------:R-:W-:-:S00]  /*01f0*/  NOP ;  /* 0x0000000000007918 */ /* 0x000fc00000000000 */
        /* <DEDUP_REMOVED lines=8> */
.L_x_3:


//--------------------- .nv.global.init           --------------------------
	.section	.nv.global.init,"aw",@progbits
.nv.global.init:
	.type		$str,@object
	.size		$str,($str$1 - $str)
$str:
        /*0000*/ 	.byte	0x0a, 0x48, 0x6f, 0x6c, 0x61, 0x20, 0x64, 0x65, 0x73, 0x64, 0x65, 0x20, 0x65, 0x6c, 0x20, 0x62
        /*0010*/ 	.byte	0x6c, 0x6f, 0x71, 0x75, 0x65, 0x20, 0x25, 0x64, 0x2c, 0x20, 0x68, 0x69, 0x6c, 0x6f, 0x20, 0x25
        /*0020*/ 	.byte	0x64, 0x0a, 0x00
	.type		$str$1,@object
	.size		$str$1,(.L_1 - $str$1)
$str$1:
        /*0023*/ 	.byte	0x0a, 0x48, 0x6f, 0x6c, 0x61, 0x20, 0x64, 0x65, 0x73, 0x70, 0x75, 0x65, 0x73, 0x20, 0x64, 0x65
        /*0033*/ 	.byte	0x20, 0x6c, 0x61, 0x20, 0x73, 0x69, 0x6e, 0x63, 0x72, 0x6f, 0x6e, 0x69, 0x7a, 0x61, 0x63, 0x69
        /*0043*/ 	.byte	0x6f, 0x6e, 0x20, 0x79, 0x20, 0x73, 0x6f, 0x79, 0x20, 0x65, 0x6c, 0x20, 0x62, 0x6c, 0x6f, 0x71
        /*0053*/ 	.byte	0x75, 0x65, 0x20, 0x25, 0x64, 0x2c, 0x20, 0x68, 0x69, 0x6c, 0x6f, 0x25, 0x64, 0x20, 0x0a, 0x00
.L_1:


//--------------------- .nv.shared.reserved.0     --------------------------
	.section	.nv.shared.reserved.0,"aw",@nobits
	.weak		__nv_reservedSMEM_offset_0_alias
	.size		__nv_reservedSMEM_offset_0_alias, 0, 64
	.other		__nv_reservedSMEM_offset_0_alias,@"STO_CUDA_RESERVED_SHARED STV_DEFAULT"
__nv_reservedSMEM_offset_0_alias:
	.zero		0
	.zero		64


//--------------------- .nv.constant0._Z6kernelv  --------------------------
	.section	.nv.constant0._Z6kernelv,"a",@progbits
	.sectionflags	@""
	.align	4
.nv.constant0._Z6kernelv:
	.zero		896


//--------------------- SYMBOLS --------------------------

	.type		.nv.reservedSmem.offset0,@object
	.size		.nv.reservedSmem.offset0,0x4
	.type		vprintf,@function
